//
// Generated by NVIDIA NVVM Compiler
//
// Compiler Build ID: CL-36424714
// Cuda compilation tools, release 13.0, V13.0.88
// Based on NVVM 20.0.0
//

.version 9.0
.target sm_100
.address_size 64

	// .globl	mallocLoops

.visible .entry mallocLoops(
	.param .u64 .ptr .align 1 mallocLoops_param_0,
	.param .u64 .ptr .align 1 mallocLoops_param_1,
	.param .u32 mallocLoops_param_2
)
{
	.reg .pred 	%p<10>;
	.reg .b32 	%r<58>;
	.reg .b64 	%rd<44>;

	ld.param.u64 	%rd6, [mallocLoops_param_0];
	ld.param.u64 	%rd5, [mallocLoops_param_1];
	ld.param.u32 	%r35, [mallocLoops_param_2];
	cvta.to.global.u64 	%rd1, %rd6;
	setp.lt.s32 	%p1, %r35, 1;
	@%p1 bra 	$L__BB0_12;
	and.b32  	%r1, %r35, 7;
	setp.lt.u32 	%p2, %r35, 8;
	mov.b32 	%r56, 0;
	@%p2 bra 	$L__BB0_4;
	and.b32  	%r56, %r35, 2147483640;
	neg.s32 	%r54, %r56;
	shl.b32 	%r4, %r35, 3;
	mul.lo.s32 	%r52, %r35, 7;
	mul.lo.s32 	%r51, %r35, 6;
	mul.lo.s32 	%r50, %r35, 5;
	shl.b32 	%r49, %r35, 2;
	mul.lo.s32 	%r48, %r35, 3;
	shl.b32 	%r47, %r35, 1;
	add.s64 	%rd43, %rd1, 32;
	mov.b32 	%r53, 0;
	mov.u32 	%r46, %r35;
$L__BB0_3:
	.pragma "nounroll";
	mul.wide.u32 	%rd7, %r53, 8;
	add.s64 	%rd8, %rd5, %rd7;
	st.global.u64 	[%rd43+-32], %rd8;
	mul.wide.u32 	%rd9, %r46, 8;
	add.s64 	%rd10, %rd5, %rd9;
	st.global.u64 	[%rd43+-24], %rd10;
	mul.wide.u32 	%rd11, %r47, 8;
	add.s64 	%rd12, %rd5, %rd11;
	st.global.u64 	[%rd43+-16], %rd12;
	mul.wide.u32 	%rd13, %r48, 8;
	add.s64 	%rd14, %rd5, %rd13;
	st.global.u64 	[%rd43+-8], %rd14;
	mul.wide.u32 	%rd15, %r49, 8;
	add.s64 	%rd16, %rd5, %rd15;
	st.global.u64 	[%rd43], %rd16;
	mul.wide.u32 	%rd17, %r50, 8;
	add.s64 	%rd18, %rd5, %rd17;
	st.global.u64 	[%rd43+8], %rd18;
	mul.wide.u32 	%rd19, %r51, 8;
	add.s64 	%rd20, %rd5, %rd19;
	st.global.u64 	[%rd43+16], %rd20;
	mul.wide.u32 	%rd21, %r52, 8;
	add.s64 	%rd22, %rd5, %rd21;
	st.global.u64 	[%rd43+24], %rd22;
	add.s32 	%r54, %r54, 8;
	add.s32 	%r53, %r53, %r4;
	add.s32 	%r52, %r52, %r4;
	add.s32 	%r51, %r51, %r4;
	add.s32 	%r50, %r50, %r4;
	add.s32 	%r49, %r49, %r4;
	add.s32 	%r48, %r48, %r4;
	add.s32 	%r47, %r47, %r4;
	add.s64 	%rd43, %rd43, 64;
	add.s32 	%r46, %r46, %r4;
	setp.ne.s32 	%p3, %r54, 0;
	@%p3 bra 	$L__BB0_3;
$L__BB0_4:
	setp.eq.s32 	%p4, %r1, 0;
	@%p4 bra 	$L__BB0_12;
	and.b32  	%r30, %r35, 3;
	setp.lt.u32 	%p5, %r1, 4;
	@%p5 bra 	$L__BB0_7;
	mul.lo.s32 	%r38, %r56, %r35;
	mul.wide.u32 	%rd23, %r38, 8;
	add.s64 	%rd24, %rd5, %rd23;
	mul.wide.u32 	%rd25, %r56, 8;
	add.s64 	%rd26, %rd1, %rd25;
	st.global.u64 	[%rd26], %rd24;
	add.s32 	%r39, %r38, %r35;
	mul.wide.u32 	%rd27, %r39, 8;
	add.s64 	%rd28, %rd5, %rd27;
	st.global.u64 	[%rd26+8], %rd28;
	add.s32 	%r40, %r39, %r35;
	mul.wide.u32 	%rd29, %r40, 8;
	add.s64 	%rd30, %rd5, %rd29;
	st.global.u64 	[%rd26+16], %rd30;
	add.s32 	%r41, %r40, %r35;
	mul.wide.u32 	%rd31, %r41, 8;
	add.s64 	%rd32, %rd5, %rd31;
	st.global.u64 	[%rd26+24], %rd32;
	add.s32 	%r56, %r56, 4;
$L__BB0_7:
	setp.eq.s32 	%p6, %r30, 0;
	@%p6 bra 	$L__BB0_12;
	setp.eq.s32 	%p7, %r30, 1;
	@%p7 bra 	$L__BB0_10;
	mul.lo.s32 	%r42, %r56, %r35;
	mul.wide.u32 	%rd33, %r42, 8;
	add.s64 	%rd34, %rd5, %rd33;
	mul.wide.u32 	%rd35, %r56, 8;
	add.s64 	%rd36, %rd1, %rd35;
	st.global.u64 	[%rd36], %rd34;
	add.s32 	%r43, %r42, %r35;
	mul.wide.u32 	%rd37, %r43, 8;
	add.s64 	%rd38, %rd5, %rd37;
	st.global.u64 	[%rd36+8], %rd38;
	add.s32 	%r56, %r56, 2;
$L__BB0_10:
	and.b32  	%r44, %r35, 1;
	setp.eq.b32 	%p8, %r44, 1;
	not.pred 	%p9, %p8;
	@%p9 bra 	$L__BB0_12;
	mul.lo.s32 	%r45, %r56, %r35;
	mul.wide.u32 	%rd39, %r45, 8;
	add.s64 	%rd40, %rd5, %rd39;
	mul.wide.u32 	%rd41, %r56, 8;
	add.s64 	%rd42, %rd1, %rd41;
	st.global.u64 	[%rd42], %rd40;
$L__BB0_12:
	ret;

}


// ===== COMPILED SASS (sm_100) =====

	.target	sm_100

	.elftype	@"ET_EXEC"


//--------------------- .note.nv.tkinfo           --------------------------
	.section	.note.nv.tkinfo,"",@"SHT_NOTE"
	.sectionflags	@"SHF_NOTE_NV_TKINFO"
	.tkinfo
        /*0018*/ 	.word	0x00000002
        /*0030*/ 	.string	""
        /*0030*/ 	.string	"ptxas"
        /*0030*/ 	.string	"Cuda compilation tools, release 13.0, V13.0.88"
        /*0030*/ 	.string	"Build cuda_13.0.r13.0/compiler.36424714_0"
        /*0030*/ 	.string	"-arch sm_100 -m 64 "



//--------------------- .note.nv.cuinfo           --------------------------
	.section	.note.nv.cuinfo,"",@"SHT_NOTE"
	.sectionflags	@"SHF_NOTE_NV_CUINFO"
        /*0018*/ 	.short	0x0002
        /*001a*/ 	.short	0x0064
        /*001c*/ 	.short	0x0082
	.zero		2


//--------------------- .nv.info                  --------------------------
	.section	.nv.info,"",@"SHT_CUDA_INFO"
	.align	4


	//----- nvinfo : EIATTR_REGCOUNT
	.align		4
        /*0000*/ 	.byte	0x04, 0x2f
        /*0002*/ 	.short	(.L_1 - .L_0)
	.align		4
.L_0:
        /*0004*/ 	.word	index@(mallocLoops)
        /*0008*/ 	.word	0x00000020


	//----- nvinfo : EIATTR_FRAME_SIZE
	.align		4
.L_1:
        /*000c*/ 	.byte	0x04, 0x11
        /*000e*/ 	.short	(.L_3 - .L_2)
	.align		4
.L_2:
        /*0010*/ 	.word	index@(mallocLoops)
        /*0014*/ 	.word	0x00000000


	//----- nvinfo : EIATTR_MIN_STACK_SIZE
	.align		4
.L_3:
        /*0018*/ 	.byte	0x04, 0x12
        /*001a*/ 	.short	(.L_5 - .L_4)
	.align		4
.L_4:
        /*001c*/ 	.word	index@(mallocLoops)
        /*0020*/ 	.word	0x00000000
.L_5:


//--------------------- .nv.compat                --------------------------
	.section	.nv.compat,"",@"SHT_CUDA_COMPAT_INFO"
	.align	4
        /*0000*/ 	.byte	0x02, 0x09, 0x00, 0x00, 0x02, 0x02, 0x01, 0x00, 0x02, 0x05, 0x05, 0x00, 0x03, 0x07, 0x01, 0x01
        /*0010*/ 	.byte	0x02, 0x03, 0x00, 0x00, 0x02, 0x06, 0x01, 0x00, 0x04, 0x0b, 0x08, 0x00, 0x09, 0x00, 0x00, 0x00
        /*0020*/ 	.byte	0x00, 0x00, 0x00, 0x00


//--------------------- .nv.info.mallocLoops      --------------------------
	.section	.nv.info.mallocLoops,"",@"SHT_CUDA_INFO"
	.sectionflags	@""
	.align	4


	//----- nvinfo : EIATTR_CUDA_API_VERSION
	.align		4
        /*0000*/ 	.byte	0x04, 0x37
        /*0002*/ 	.short	(.L_7 - .L_6)
.L_6:
        /*0004*/ 	.word	0x00000082


	//----- nvinfo : EIATTR_KPARAM_INFO
	.align		4
.L_7:
        /*0008*/ 	.byte	0x04, 0x17
        /*000a*/ 	.short	(.L_9 - .L_8)
.L_8:
        /*000c*/ 	.word	0x00000000
        /*0010*/ 	.short	0x0002
        /*0012*/ 	.short	0x0010
        /*0014*/ 	.byte	0x00, 0xf0, 0x11, 0x00


	//----- nvinfo : EIATTR_KPARAM_INFO
	.align		4
.L_9:
        /*0018*/ 	.byte	0x04, 0x17
        /*001a*/ 	.short	(.L_11 - .L_10)
.L_10:
        /*001c*/ 	.word	0x00000000
        /*0020*/ 	.short	0x0001
        /*0022*/ 	.short	0x0008
        /*0024*/ 	.byte	0x00, 0xf5, 0x21, 0x00


	//----- nvinfo : EIATTR_KPARAM_INFO
	.align		4
.L_11:
        /*0028*/ 	.byte	0x04, 0x17
        /*002a*/ 	.short	(.L_13 - .L_12)
.L_12:
        /*002c*/ 	.word	0x00000000
        /*0030*/ 	.short	0x0000
        /*0032*/ 	.short	0x0000
        /*0034*/ 	.byte	0x00, 0xf5, 0x21, 0x00


	//----- nvinfo : EIATTR_SPARSE_MMA_MASK
	.align		4
.L_13:
        /*0038*/ 	.byte	0x03, 0x50
        /*003a*/ 	.short	0x0000


	//----- nvinfo : EIATTR_MAXREG_COUNT
	.align		4
        /*003c*/ 	.byte	0x03, 0x1b
        /*003e*/ 	.short	0x00ff


	//----- nvinfo : EIATTR_MERCURY_ISA_VERSION
	.align		4
        /*0040*/ 	.byte	0x03, 0x5f
        /*0042*/ 	.short	0x0101


	//----- nvinfo : EIATTR_VRC_CTA_INIT_COUNT
	.align		4
        /*0044*/ 	.byte	0x02, 0x4a
	.zero		1
	.zero		1


	//----- nvinfo : EIATTR_EXIT_INSTR_OFFSETS
	.align		4
        /*0048*/ 	.byte	0x04, 0x1c
        /*004a*/ 	.short	(.L_15 - .L_14)


	//   ....[0]....
.L_14:
        /*004c*/ 	.word	0x00000030


	//   ....[1]....
        /*0050*/ 	.word	0x00000390


	//   ....[2]....
        /*0054*/ 	.word	0x000004e0


	//   ....[3]....
        /*0058*/ 	.word	0x000005d0


	//   ....[4]....
        /*005c*/ 	.word	0x00000640


	//----- nvinfo : EIATTR_CBANK_PARAM_SIZE
	.align		4
.L_15:
        /*0060*/ 	.byte	0x03, 0x19
        /*0062*/ 	.short	0x0014


	//----- nvinfo : EIATTR_PARAM_CBANK
	.align		4
        /*0064*/ 	.byte	0x04, 0x0a
        /*0066*/ 	.short	(.L_17 - .L_16)
	.align		4
.L_16:
        /*0068*/ 	.word	index@(.nv.constant0.mallocLoops)
        /*006c*/ 	.short	0x0380
        /*006e*/ 	.short	0x0014


	//----- nvinfo : EIATTR_SW_WAR
	.align		4
.L_17:
        /*0070*/ 	.byte	0x04, 0x36
        /*0072*/ 	.short	(.L_19 - .L_18)
.L_18:
        /*0074*/ 	.word	0x00000008
.L_19:


//--------------------- .nv.callgraph             --------------------------
	.section	.nv.callgraph,"",@"SHT_CUDA_CALLGRAPH"
	.align	4
	.sectionentsize	8
	.align		4
        /*0000*/ 	.word	0x00000000
	.align		4
        /*0004*/ 	.word	0xffffffff
	.align		4
        /*0008*/ 	.word	0x00000000
	.align		4
        /*000c*/ 	.word	0xfffffffe
	.align		4
        /*0010*/ 	.word	0x00000000
	.align		4
        /*0014*/ 	.word	0xfffffffd
	.align		4
        /*0018*/ 	.word	0x00000000
	.align		4
        /*001c*/ 	.word	0xfffffffc


//--------------------- .text.mallocLoops         --------------------------
	.section	.text.mallocLoops,"ax",@progbits
	.align	128
        .global         mallocLoops
        .type           mallocLoops,@function
        .size           mallocLoops,(.L_x_5 - mallocLoops)
        .other          mallocLoops,@"STO_CUDA_ENTRY STV_DEFAULT"
mallocLoops:
.text.mallocLoops:
[----:B------:R-:W-:Y:S08]  /*0000*/  LDC R1, c[0x0][0x37c] ;  /* 0x0000df00ff017b82 */ /* 0x000ff00000000800 */
[----:B------:R-:W0:Y:S02]  /*0010*/  LDC R0, c[0x0][0x390] ;  /* 0x0000e400ff007b82 */ /* 0x000e240000000800 */
[----:B0-----:R-:W-:-:S13]  /*0020*/  ISETP.GE.AND P0, PT, R0, 0x1, PT ;  /* 0x000000010000780c */ /* 0x001fda0003f06270 */
[----:B------:R-:W-:Y:S05]  /*0030*/  @!P0 EXIT ;  /* 0x000000000000894d */ /* 0x000fea0003800000 */
[C---:B------:R-:W-:Y:S01]  /*0040*/  ISETP.GE.U32.AND P1, PT, R0.reuse, 0x8, PT ;  /* 0x000000080000780c */ /* 0x040fe20003f26070 */
[----:B------:R-:W0:Y:S01]  /*0050*/  LDCU.64 UR6, c[0x0][0x358] ;  /* 0x00006b00ff0677ac */ /* 0x000e220008000a00 */
[----:B------:R-:W-:Y:S01]  /*0060*/  LOP3.LUT R2, R0, 0x7, RZ, 0xc0, !PT ;  /* 0x0000000700027812 */ /* 0x000fe200078ec0ff */
[----:B------:R-:W-:-:S03]  /*0070*/  HFMA2 R3, -RZ, RZ, 0, 0 ;  /* 0x00000000ff037431 */ /* 0x000fc600000001ff */
[----:B------:R-:W-:-:S07]  /*0080*/  ISETP.NE.AND P0, PT, R2, RZ, PT ;  /* 0x000000ff0200720c */ /* 0x000fce0003f05270 */
[----:B------:R-:W-:Y:S06]  /*0090*/  @!P1 BRA `(.L_x_0) ;  /* 0x0000000000bc9947 */ /* 0x000fec0003800000 */
[----:B------:R-:W1:Y:S01]  /*00a0*/  LDCU.64 UR4, c[0x0][0x380] ;  /* 0x00007000ff0477ac */ /* 0x000e620008000a00 */
[----:B------:R-:W2:Y:S01]  /*00b0*/  LDC R4, c[0x0][0x390] ;  /* 0x0000e400ff047b82 */ /* 0x000ea20000000800 */
[C---:B------:R-:W-:Y:S01]  /*00c0*/  LOP3.LUT R3, R0.reuse, 0x7ffffff8, RZ, 0xc0, !PT ;  /* 0x7ffffff800037812 */ /* 0x040fe200078ec0ff */
[C---:B------:R-:W-:Y:S01]  /*00d0*/  IMAD R9, R0.reuse, 0x7, RZ ;  /* 0x0000000700097824 */ /* 0x040fe200078e02ff */
[C---:B------:R-:W-:Y:S01]  /*00e0*/  SHF.L.U32 R27, R0.reuse, 0x2, RZ ;  /* 0x00000002001b7819 */ /* 0x040fe200000006ff */
[C---:B------:R-:W-:Y:S01]  /*00f0*/  IMAD R11, R0.reuse, 0x6, RZ ;  /* 0x00000006000b7824 */ /* 0x040fe200078e02ff */
[C---:B------:R-:W-:Y:S01]  /*0100*/  SHF.L.U32 R5, R0.reuse, 0x1, RZ ;  /* 0x0000000100057819 */ /* 0x040fe200000006ff */
[C---:B------:R-:W-:Y:S01]  /*0110*/  IMAD R13, R0.reuse, 0x5, RZ ;  /* 0x00000005000d7824 */ /* 0x040fe200078e02ff */
[----:B------:R-:W-:Y:S01]  /*0120*/  IADD3 R6, PT, PT, -R3, RZ, RZ ;  /* 0x000000ff03067210 */ /* 0x000fe20007ffe1ff */
[----:B------:R-:W3:Y:S01]  /*0130*/  LDC.64 R14, c[0x0][0x388] ;  /* 0x0000e200ff0e7b82 */ /* 0x000ee20000000a00 */
[----:B------:R-:W-:-:S02]  /*0140*/  IMAD R29, R0, 0x3, RZ ;  /* 0x00000003001d7824 */ /* 0x000fc400078e02ff */
[----:B------:R-:W-:Y:S01]  /*0150*/  IMAD.MOV.U32 R7, RZ, RZ, RZ ;  /* 0x000000ffff077224 */ /* 0x000fe200078e00ff */
[----:B-1----:R-:W-:-:S04]  /*0160*/  UIADD3 UR4, UP0, UPT, UR4, 0x20, URZ ;  /* 0x0000002004047890 */ /* 0x002fc8000ff1e0ff */
[----:B------:R-:W-:Y:S02]  /*0170*/  UIADD3.X UR5, UPT, UPT, URZ, UR5, URZ, UP0, !UPT ;  /* 0x00000005ff057290 */ /* 0x000fe400087fe4ff */
[----:B------:R-:W-:-:S04]  /*0180*/  MOV R8, UR4 ;  /* 0x0000000400087c02 */ /* 0x000fc80008000f00 */
[----:B------:R-:W-:-:S07]  /*0190*/  IMAD.U32 R10, RZ, RZ, UR5 ;  /* 0x00000005ff0a7e24 */ /* 0x000fce000f8e00ff */
.L_x_1:
[----:B-1----:R-:W-:Y:S01]  /*01a0*/  MOV R16, R8 ;  /* 0x0000000800107202 */ /* 0x002fe20000000f00 */
[----:B------:R-:W-:Y:S01]  /*01b0*/  VIADD R6, R6, 0x8 ;  /* 0x0000000806067836 */ /* 0x000fe20000000000 */
[----:B------:R-:W-:Y:S01]  /*01c0*/  MOV R17, R10 ;  /* 0x0000000a00117202 */ /* 0x000fe20000000f00 */
[--C-:B---3--:R-:W-:Y:S01]  /*01d0*/  IMAD.WIDE.U32 R24, R7, 0x8, R14.reuse ;  /* 0x0000000807187825 */ /* 0x108fe200078e000e */
[----:B------:R-:W-:Y:S02]  /*01e0*/  IADD3 R8, P1, PT, R16, 0x40, RZ ;  /* 0x0000004010087810 */ /* 0x000fe40007f3e0ff */
[----:B------:R-:W-:Y:S01]  /*01f0*/  LEA R7, R0, R7, 0x3 ;  /* 0x0000000700077211 */ /* 0x000fe200078e18ff */
[--C-:B--2---:R-:W-:Y:S01]  /*0200*/  IMAD.WIDE.U32 R22, R4, 0x8, R14.reuse ;  /* 0x0000000804167825 */ /* 0x104fe200078e000e */
[----:B------:R-:W-:Y:S01]  /*0210*/  IADD3.X R10, PT, PT, RZ, R17, RZ, P1, !PT ;  /* 0x00000011ff0a7210 */ /* 0x000fe20000ffe4ff */
[----:B0-----:R0:W-:Y:S01]  /*0220*/  STG.E.64 desc[UR6][R16.64+-0x20], R24 ;  /* 0xffffe01810007986 */ /* 0x0011e2000c101b06 */
[----:B------:R-:W-:Y:S01]  /*0230*/  ISETP.NE.AND P1, PT, R6, RZ, PT ;  /* 0x000000ff0600720c */ /* 0x000fe20003f25270 */
[--C-:B------:R-:W-:Y:S01]  /*0240*/  IMAD.WIDE.U32 R18, R5, 0x8, R14.reuse ;  /* 0x0000000805127825 */ /* 0x100fe200078e000e */
[C---:B------:R-:W-:Y:S01]  /*0250*/  LEA R4, R0.reuse, R4, 0x3 ;  /* 0x0000000400047211 */ /* 0x040fe200078e18ff */
[----:B------:R1:W-:Y:S02]  /*0260*/  STG.E.64 desc[UR6][R16.64+-0x18], R22 ;  /* 0xffffe81610007986 */ /* 0x0003e4000c101b06 */
[----:B------:R-:W-:Y:S01]  /*0270*/  IMAD.WIDE.U32 R20, R29, 0x8, R14 ;  /* 0x000000081d147825 */ /* 0x000fe200078e000e */
[C---:B------:R-:W-:Y:S01]  /*0280*/  LEA R29, R0.reuse, R29, 0x3 ;  /* 0x0000001d001d7211 */ /* 0x040fe200078e18ff */
[----:B------:R2:W-:Y:S02]  /*0290*/  STG.E.64 desc[UR6][R16.64+-0x10], R18 ;  /* 0xfffff01210007986 */ /* 0x0005e4000c101b06 */
[----:B------:R-:W-:-:S02]  /*02a0*/  IMAD R5, R0, 0x8, R5 ;  /* 0x0000000800057824 */ /* 0x000fc400078e0205 */
[----:B------:R3:W-:Y:S01]  /*02b0*/  STG.E.64 desc[UR6][R16.64+-0x8], R20 ;  /* 0xfffff81410007986 */ /* 0x0007e2000c101b06 */
[----:B0-----:R-:W-:Y:S01]  /*02c0*/  IMAD.WIDE.U32 R24, R9, 0x8, R14 ;  /* 0x0000000809187825 */ /* 0x001fe200078e000e */
[----:B------:R-:W-:-:S03]  /*02d0*/  LEA R9, R0, R9, 0x3 ;  /* 0x0000000900097211 */ /* 0x000fc600078e18ff */
[--C-:B-1----:R-:W-:Y:S01]  /*02e0*/  IMAD.WIDE.U32 R22, R11, 0x8, R14.reuse ;  /* 0x000000080b167825 */ /* 0x102fe200078e000e */
[----:B------:R1:W-:Y:S03]  /*02f0*/  STG.E.64 desc[UR6][R16.64+0x18], R24 ;  /* 0x0000181810007986 */ /* 0x0003e6000c101b06 */
[--C-:B--2---:R-:W-:Y:S01]  /*0300*/  IMAD.WIDE.U32 R18, R27, 0x8, R14.reuse ;  /* 0x000000081b127825 */ /* 0x104fe200078e000e */
[----:B------:R1:W-:Y:S01]  /*0310*/  STG.E.64 desc[UR6][R16.64+0x10], R22 ;  /* 0x0000101610007986 */ /* 0x0003e2000c101b06 */
[C---:B------:R-:W-:Y:S02]  /*0320*/  LEA R27, R0.reuse, R27, 0x3 ;  /* 0x0000001b001b7211 */ /* 0x040fe400078e18ff */
[----:B---3--:R-:W-:Y:S01]  /*0330*/  IMAD.WIDE.U32 R20, R13, 0x8, R14 ;  /* 0x000000080d147825 */ /* 0x008fe200078e000e */
[----:B------:R1:W-:Y:S01]  /*0340*/  STG.E.64 desc[UR6][R16.64], R18 ;  /* 0x0000001210007986 */ /* 0x0003e2000c101b06 */
[----:B------:R-:W-:-:S02]  /*0350*/  LEA R13, R0, R13, 0x3 ;  /* 0x0000000d000d7211 */ /* 0x000fc400078e18ff */
[----:B------:R-:W-:Y:S01]  /*0360*/  IMAD R11, R0, 0x8, R11 ;  /* 0x00000008000b7824 */ /* 0x000fe200078e020b */
[----:B------:R1:W-:Y:S01]  /*0370*/  STG.E.64 desc[UR6][R16.64+0x8], R20 ;  /* 0x0000081410007986 */ /* 0x0003e2000c101b06 */
[----:B------:R-:W-:Y:S05]  /*0380*/  @P1 BRA `(.L_x_1) ;  /* 0xfffffffc00841947 */ /* 0x000fea000383ffff */
.L_x_0:
[----:B0-----:R-:W-:Y:S05]  /*0390*/  @!P0 EXIT ;  /* 0x000000000000894d */ /* 0x001fea0003800000 */
[----:B------:R-:W-:Y:S02]  /*03a0*/  ISETP.GE.U32.AND P0, PT, R2, 0x4, PT ;  /* 0x000000040200780c */ /* 0x000fe40003f06070 */
[----:B------:R-:W-:-:S04]  /*03b0*/  LOP3.LUT R14, R0, 0x3, RZ, 0xc0, !PT ;  /* 0x00000003000e7812 */ /* 0x000fc800078ec0ff */
[----:B------:R-:W-:-:S07]  /*03c0*/  ISETP.NE.AND P1, PT, R14, RZ, PT ;  /* 0x000000ff0e00720c */ /* 0x000fce0003f25270 */
[----:B------:R-:W-:Y:S06]  /*03d0*/  @!P0 BRA `(.L_x_2) ;  /* 0x0000000000408947 */ /* 0x000fec0003800000 */
[----:B------:R-:W0:Y:S01]  /*03e0*/  LDC.64 R12, c[0x0][0x388] ;  /* 0x0000e200ff0c7b82 */ /* 0x000e220000000a00 */
[----:B------:R-:W-:-:S05]  /*03f0*/  IMAD R5, R3, R0, RZ ;  /* 0x0000000003057224 */ /* 0x000fca00078e02ff */
[-C--:B------:R-:W-:Y:S02]  /*0400*/  IADD3 R9, PT, PT, R5, R0.reuse, RZ ;  /* 0x0000000005097210 */ /* 0x080fe40007ffe0ff */
[----:B------:R-:W2:Y:S02]  /*0410*/  LDC.64 R6, c[0x0][0x380] ;  /* 0x0000e000ff067b82 */ /* 0x000ea40000000a00 */
[----:B------:R-:W-:-:S05]  /*0420*/  IADD3 R11, PT, PT, R9, R0, RZ ;  /* 0x00000000090b7210 */ /* 0x000fca0007ffe0ff */
[----:B------:R-:W-:Y:S02]  /*0430*/  IMAD.IADD R15, R11, 0x1, R0 ;  /* 0x000000010b0f7824 */ /* 0x000fe400078e0200 */
[----:B0-----:R-:W-:-:S04]  /*0440*/  IMAD.WIDE.U32 R4, R5, 0x8, R12 ;  /* 0x0000000805047825 */ /* 0x001fc800078e000c */
[----:B------:R-:W-:-:S04]  /*0450*/  IMAD.WIDE.U32 R8, R9, 0x8, R12 ;  /* 0x0000000809087825 */ /* 0x000fc800078e000c */
[----:B------:R-:W-:-:S04]  /*0460*/  IMAD.WIDE.U32 R10, R11, 0x8, R12 ;  /* 0x000000080b0a7825 */ /* 0x000fc800078e000c */
[C---:B--2---:R-:W-:Y:S01]  /*0470*/  IMAD.WIDE.U32 R6, R3.reuse, 0x8, R6 ;  /* 0x0000000803067825 */ /* 0x044fe200078e0006 */
[----:B------:R-:W-:-:S03]  /*0480*/  IADD3 R3, PT, PT, R3, 0x4, RZ ;  /* 0x0000000403037810 */ /* 0x000fc60007ffe0ff */
[----:B------:R-:W-:Y:S01]  /*0490*/  IMAD.WIDE.U32 R12, R15, 0x8, R12 ;  /* 0x000000080f0c7825 */ /* 0x000fe200078e000c */
[----:B------:R0:W-:Y:S04]  /*04a0*/  STG.E.64 desc[UR6][R6.64], R4 ;  /* 0x0000000406007986 */ /* 0x0001e8000c101b06 */
[----:B------:R0:W-:Y:S04]  /*04b0*/  STG.E.64 desc[UR6][R6.64+0x8], R8 ;  /* 0x0000080806007986 */ /* 0x0001e8000c101b06 */
[----:B------:R0:W-:Y:S04]  /*04c0*/  STG.E.64 desc[UR6][R6.64+0x10], R10 ;  /* 0x0000100a06007986 */ /* 0x0001e8000c101b06 */
[----:B------:R0:W-:Y:S02]  /*04d0*/  STG.E.64 desc[UR6][R6.64+0x18], R12 ;  /* 0x0000180c06007986 */ /* 0x0001e4000c101b06 */
.L_x_2:
[----:B------:R-:W-:Y:S05]  /*04e0*/  @!P1 EXIT ;  /* 0x000000000000994d */ /* 0x000fea0003800000 */
[----:B------:R-:W-:Y:S02]  /*04f0*/  ISETP.NE.AND P0, PT, R14, 0x1, PT ;  /* 0x000000010e00780c */ /* 0x000fe40003f05270 */
[----:B------:R-:W-:-:S04]  /*0500*/  LOP3.LUT R2, R0, 0x1, RZ, 0xc0, !PT ;  /* 0x0000000100027812 */ /* 0x000fc800078ec0ff */
[----:B------:R-:W-:-:S07]  /*0510*/  ISETP.NE.U32.AND P1, PT, R2, 0x1, PT ;  /* 0x000000010200780c */ /* 0x000fce0003f25070 */
[----:B------:R-:W-:Y:S06]  /*0520*/  @!P0 BRA `(.L_x_3) ;  /* 0x0000000000288947 */ /* 0x000fec0003800000 */
[----:B0-----:R-:W0:Y:S01]  /*0530*/  LDC.64 R4, c[0x0][0x388] ;  /* 0x0000e200ff047b82 */ /* 0x001e220000000a00 */
[----:B------:R-:W-:-:S05]  /*0540*/  IMAD R7, R3, R0, RZ ;  /* 0x0000000003077224 */ /* 0x000fca00078e02ff */
[C---:B------:R-:W-:Y:S02]  /*0550*/  IADD3 R11, PT, PT, R7.reuse, R0, RZ ;  /* 0x00000000070b7210 */ /* 0x040fe40007ffe0ff */
[----:B------:R-:W2:Y:S01]  /*0560*/  LDC.64 R8, c[0x0][0x380] ;  /* 0x0000e000ff087b82 */ /* 0x000ea20000000a00 */
[----:B0-----:R-:W-:-:S04]  /*0570*/  IMAD.WIDE.U32 R6, R7, 0x8, R4 ;  /* 0x0000000807067825 */ /* 0x001fc800078e0004 */
[----:B------:R-:W-:-:S04]  /*0580*/  IMAD.WIDE.U32 R4, R11, 0x8, R4 ;  /* 0x000000080b047825 */ /* 0x000fc800078e0004 */
[C---:B--2---:R-:W-:Y:S01]  /*0590*/  IMAD.WIDE.U32 R8, R3.reuse, 0x8, R8 ;  /* 0x0000000803087825 */ /* 0x044fe200078e0008 */
[----:B------:R-:W-:-:S04]  /*05a0*/  IADD3 R3, PT, PT, R3, 0x2, RZ ;  /* 0x0000000203037810 */ /* 0x000fc80007ffe0ff */
[----:B------:R2:W-:Y:S04]  /*05b0*/  STG.E.64 desc[UR6][R8.64], R6 ;  /* 0x0000000608007986 */ /* 0x0005e8000c101b06 */
[----:B------:R2:W-:Y:S02]  /*05c0*/  STG.E.64 desc[UR6][R8.64+0x8], R4 ;  /* 0x0000080408007986 */ /* 0x0005e4000c101b06 */
.L_x_3:
[----:B------:R-:W-:Y:S05]  /*05d0*/  @P1 EXIT ;  /* 0x000000000000194d */ /* 0x000fea0003800000 */
[----:B0-2---:R-:W0:Y:S01]  /*05e0*/  LDC.64 R4, c[0x0][0x388] ;  /* 0x0000e200ff047b82 */ /* 0x005e220000000a00 */
[----:B------:R-:W-:-:S07]  /*05f0*/  IMAD R9, R3, R0, RZ ;  /* 0x0000000003097224 */ /* 0x000fce00078e02ff */
[----:B------:R-:W2:Y:S01]  /*0600*/  LDC.64 R6, c[0x0][0x380] ;  /* 0x0000e000ff067b82 */ /* 0x000ea20000000a00 */
[----:B0-----:R-:W-:-:S04]  /*0610*/  IMAD.WIDE.U32 R4, R9, 0x8, R4 ;  /* 0x0000000809047825 */ /* 0x001fc800078e0004 */
[----:B--2---:R-:W-:-:S05]  /*0620*/  IMAD.WIDE.U32 R2, R3, 0x8, R6 ;  /* 0x0000000803027825 */ /* 0x004fca00078e0006 */
[----:B------:R-:W-:Y:S01]  /*0630*/  STG.E.64 desc[UR6][R2.64], R4 ;  /* 0x0000000402007986 */ /* 0x000fe2000c101b06 */
[----:B------:R-:W-:Y:S05]  /*0640*/  EXIT ;  /* 0x000000000000794d */ /* 0x000fea0003800000 */
.L_x_4:
[----:B------:R-:W-:-:S00]  /*0650*/  BRA `(.L_x_4) ;  /* 0xfffffffc00fc7947 */ /* 0x000fc0000383ffff */
[----:B------:R-:W-:-:S00]  /*0660*/  NOP ;  /* 0x0000000000007918 */ /* 0x000fc00000000000 */
        /* <DEDUP_REMOVED lines=9> */
.L_x_5:


//--------------------- .nv.shared.reserved.0     --------------------------
	.section	.nv.shared.reserved.0,"aw",@nobits
	.weak		__nv_reservedSMEM_offset_0_alias
	.size		__nv_reservedSMEM_offset_0_alias, 0, 64
	.other		__nv_reservedSMEM_offset_0_alias,@"STO_CUDA_RESERVED_SHARED STV_DEFAULT"
__nv_reservedSMEM_offset_0_alias:
	.zero		0
	.zero		64


//--------------------- .nv.constant0.mallocLoops --------------------------
	.section	.nv.constant0.mallocLoops,"a",@progbits
	.sectionflags	@""
	.align	4
.nv.constant0.mallocLoops:
	.zero		916


//--------------------- SYMBOLS --------------------------

	.type		.nv.reservedSmem.offset0,@object
	.size		.nv.reservedSmem.offset0,0x4
